//
// Generated by NVIDIA NVVM Compiler
//
// Compiler Build ID: CL-36424714
// Cuda compilation tools, release 13.0, V13.0.88
// Based on NVVM 20.0.0
//

.version 9.0
.target sm_100
.address_size 64

	// .globl	_Z11printf_basev
.extern .func  (.param .b32 func_retval0) vprintf
(
	.param .b64 vprintf_param_0,
	.param .b64 vprintf_param_1
)
;
.global .align 1 .b8 $str[7] = {104, 101, 108, 108, 111, 10};
.global .align 1 .b8 $str$1[77] = {98, 108, 111, 99, 107, 73, 100, 120, 46, 120, 61, 37, 100, 32, 98, 108, 111, 99, 107, 73, 100, 120, 46, 121, 61, 37, 100, 32, 116, 104, 114, 101, 97, 100, 73, 100, 120, 46, 120, 61, 37, 100, 32, 116, 104, 114, 101, 97, 100, 73, 100, 120, 46, 121, 61, 37, 100, 32, 107, 101, 114, 110, 101, 108, 32, 112, 114, 105, 110, 116, 32, 116, 101, 115, 116, 10};

.visible .entry _Z11printf_basev()
{
	.reg .b32 	%r<3>;
	.reg .b64 	%rd<3>;

	mov.u64 	%rd1, $str;
	cvta.global.u64 	%rd2, %rd1;
	{ // callseq 0, 0
	.param .b64 param0;
	st.param.b64 	[param0], %rd2;
	.param .b64 param1;
	st.param.b64 	[param1], 0;
	.param .b32 retval0;
	call.uni (retval0), 
	vprintf, 
	(
	param0, 
	param1
	);
	ld.param.b32 	%r1, [retval0];
	} // callseq 0
	ret;

}
	// .globl	_Z14grid_block_Idxv
.visible .entry _Z14grid_block_Idxv()
{
	.local .align 16 .b8 	__local_depot1[16];
	.reg .b64 	%SP;
	.reg .b64 	%SPL;
	.reg .b32 	%r<7>;
	.reg .b64 	%rd<5>;

	mov.u64 	%SPL, __local_depot1;
	cvta.local.u64 	%SP, %SPL;
	add.u64 	%rd1, %SP, 0;
	add.u64 	%rd2, %SPL, 0;
	mov.u32 	%r1, %ctaid.x;
	mov.u32 	%r2, %ctaid.y;
	mov.u32 	%r3, %tid.x;
	mov.u32 	%r4, %tid.y;
	st.local.v4.u32 	[%rd2], {%r1, %r2, %r3, %r4};
	mov.u64 	%rd3, $str$1;
	cvta.global.u64 	%rd4, %rd3;
	{ // callseq 1, 0
	.param .b64 param0;
	st.param.b64 	[param0], %rd4;
	.param .b64 param1;
	st.param.b64 	[param1], %rd1;
	.param .b32 retval0;
	call.uni (retval0), 
	vprintf, 
	(
	param0, 
	param1
	);
	ld.param.b32 	%r5, [retval0];
	} // callseq 1
	ret;

}


// ===== COMPILED SASS (sm_100) =====

	.target	sm_100

	.elftype	@"ET_EXEC"


//--------------------- .note.nv.tkinfo           --------------------------
	.section	.note.nv.tkinfo,"",@"SHT_NOTE"
	.sectionflags	@"SHF_NOTE_NV_TKINFO"
	.tkinfo
        /*0018*/ 	.word	0x00000002
        /*0030*/ 	.string	""
        /*0030*/ 	.string	"ptxas"
        /*0030*/ 	.string	"Cuda compilation tools, release 13.0, V13.0.88"
        /*0030*/ 	.string	"Build cuda_13.0.r13.0/compiler.36424714_0"
        /*0030*/ 	.string	"-arch sm_100 -m 64 "



//--------------------- .note.nv.cuinfo           --------------------------
	.section	.note.nv.cuinfo,"",@"SHT_NOTE"
	.sectionflags	@"SHF_NOTE_NV_CUINFO"
        /*0018*/ 	.short	0x0002
        /*001a*/ 	.short	0x0064
        /*001c*/ 	.short	0x0082
	.zero		2


//--------------------- .nv.info                  --------------------------
	.section	.nv.info,"",@"SHT_CUDA_INFO"
	.align	4


	//----- nvinfo : EIATTR_REGCOUNT
	.align		4
        /*0000*/ 	.byte	0x04, 0x2f
        /*0002*/ 	.short	(.L_3 - .L_2)
	.align		4
.L_2:
        /*0004*/ 	.word	index@(_Z11printf_basev)
        /*0008*/ 	.word	0x00000018


	//----- nvinfo : EIATTR_FRAME_SIZE
	.align		4
.L_3:
        /*000c*/ 	.byte	0x04, 0x11
        /*000e*/ 	.short	(.L_5 - .L_4)
	.align		4
.L_4:
        /*0010*/ 	.word	index@(_Z11printf_basev)
        /*0014*/ 	.word	0x00000000


	//----- nvinfo : EIATTR_REGCOUNT
	.align		4
.L_5:
        /*0018*/ 	.byte	0x04, 0x2f
        /*001a*/ 	.short	(.L_7 - .L_6)
	.align		4
.L_6:
        /*001c*/ 	.word	index@(_Z14grid_block_Idxv)
        /*0020*/ 	.word	0x00000018


	//----- nvinfo : EIATTR_FRAME_SIZE
	.align		4
.L_7:
        /*0024*/ 	.byte	0x04, 0x11
        /*0026*/ 	.short	(.L_9 - .L_8)
	.align		4
.L_8:
        /*0028*/ 	.word	index@(_Z14grid_block_Idxv)
        /*002c*/ 	.word	0x00000010


	//----- nvinfo : EIATTR_MIN_STACK_SIZE
	.align		4
.L_9:
        /*0030*/ 	.byte	0x04, 0x12
        /*0032*/ 	.short	(.L_11 - .L_10)
	.align		4
.L_10:
        /*0034*/ 	.word	index@(_Z14grid_block_Idxv)
        /*0038*/ 	.word	0x00000010


	//----- nvinfo : EIATTR_MIN_STACK_SIZE
	.align		4
.L_11:
        /*003c*/ 	.byte	0x04, 0x12
        /*003e*/ 	.short	(.L_13 - .L_12)
	.align		4
.L_12:
        /*0040*/ 	.word	index@(_Z11printf_basev)
        /*0044*/ 	.word	0x00000000
.L_13:


//--------------------- .nv.compat                --------------------------
	.section	.nv.compat,"",@"SHT_CUDA_COMPAT_INFO"
	.align	4
        /*0000*/ 	.byte	0x02, 0x09, 0x00, 0x00, 0x02, 0x02, 0x01, 0x00, 0x02, 0x05, 0x05, 0x00, 0x03, 0x07, 0x01, 0x01
        /*0010*/ 	.byte	0x02, 0x03, 0x00, 0x00, 0x02, 0x06, 0x01, 0x00, 0x04, 0x0b, 0x08, 0x00, 0x09, 0x00, 0x00, 0x00
        /*0020*/ 	.byte	0x00, 0x00, 0x00, 0x00


//--------------------- .nv.info._Z14grid_block_Idxv --------------------------
	.section	.nv.info._Z14grid_block_Idxv,"",@"SHT_CUDA_INFO"
	.sectionflags	@""
	.align	4


	//----- nvinfo : EIATTR_CUDA_API_VERSION
	.align		4
        /*0000*/ 	.byte	0x04, 0x37
        /*0002*/ 	.short	(.L_15 - .L_14)
.L_14:
        /*0004*/ 	.word	0x00000082


	//----- nvinfo : EIATTR_SPARSE_MMA_MASK
	.align		4
.L_15:
        /*0008*/ 	.byte	0x03, 0x50
        /*000a*/ 	.short	0x0000


	//----- nvinfo : EIATTR_MAXREG_COUNT
	.align		4
        /*000c*/ 	.byte	0x03, 0x1b
        /*000e*/ 	.short	0x00ff


	//----- nvinfo : EIATTR_EXTERNS
	.align		4
        /*0010*/ 	.byte	0x04, 0x0f
        /*0012*/ 	.short	(.L_17 - .L_16)


	//   ....[0]....
	.align		4
.L_16:
        /*0014*/ 	.word	index@(vprintf)


	//----- nvinfo : EIATTR_MERCURY_ISA_VERSION
	.align		4
.L_17:
        /*0018*/ 	.byte	0x03, 0x5f
        /*001a*/ 	.short	0x0101


	//----- nvinfo : EIATTR_VRC_CTA_INIT_COUNT
	.align		4
        /*001c*/ 	.byte	0x02, 0x4a
	.zero		1
	.zero		1


	//----- nvinfo : EIATTR_SYSCALL_OFFSETS
	.align		4
        /*0020*/ 	.byte	0x04, 0x46
        /*0022*/ 	.short	(.L_19 - .L_18)


	//   ....[0]....
.L_18:
        /*0024*/ 	.word	0x00000110


	//----- nvinfo : EIATTR_EXIT_INSTR_OFFSETS
	.align		4
.L_19:
        /*0028*/ 	.byte	0x04, 0x1c
        /*002a*/ 	.short	(.L_21 - .L_20)


	//   ....[0]....
.L_20:
        /*002c*/ 	.word	0x00000120


	//----- nvinfo : EIATTR_SW_WAR
	.align		4
.L_21:
        /*0030*/ 	.byte	0x04, 0x36
        /*0032*/ 	.short	(.L_23 - .L_22)
.L_22:
        /*0034*/ 	.word	0x00000008
.L_23:


//--------------------- .nv.info._Z11printf_basev --------------------------
	.section	.nv.info._Z11printf_basev,"",@"SHT_CUDA_INFO"
	.sectionflags	@""
	.align	4


	//----- nvinfo : EIATTR_CUDA_API_VERSION
	.align		4
        /*0000*/ 	.byte	0x04, 0x37
        /*0002*/ 	.short	(.L_25 - .L_24)
.L_24:
        /*0004*/ 	.word	0x00000082


	//----- nvinfo : EIATTR_SPARSE_MMA_MASK
	.align		4
.L_25:
        /*0008*/ 	.byte	0x03, 0x50
        /*000a*/ 	.short	0x0000


	//----- nvinfo : EIATTR_MAXREG_COUNT
	.align		4
        /*000c*/ 	.byte	0x03, 0x1b
        /*000e*/ 	.short	0x00ff


	//----- nvinfo : EIATTR_EXTERNS
	.align		4
        /*0010*/ 	.byte	0x04, 0x0f
        /*0012*/ 	.short	(.L_27 - .L_26)


	//   ....[0]....
	.align		4
.L_26:
        /*0014*/ 	.word	index@(vprintf)


	//----- nvinfo : EIATTR_MERCURY_ISA_VERSION
	.align		4
.L_27:
        /*0018*/ 	.byte	0x03, 0x5f
        /*001a*/ 	.short	0x0101


	//----- nvinfo : EIATTR_VRC_CTA_INIT_COUNT
	.align		4
        /*001c*/ 	.byte	0x02, 0x4a
	.zero		1
	.zero		1


	//----- nvinfo : EIATTR_SYSCALL_OFFSETS
	.align		4
        /*0020*/ 	.byte	0x04, 0x46
        /*0022*/ 	.short	(.L_29 - .L_28)


	//   ....[0]....
.L_28:
        /*0024*/ 	.word	0x00000080


	//----- nvinfo : EIATTR_EXIT_INSTR_OFFSETS
	.align		4
.L_29:
        /*0028*/ 	.byte	0x04, 0x1c
        /*002a*/ 	.short	(.L_31 - .L_30)


	//   ....[0]....
.L_30:
        /*002c*/ 	.word	0x00000090


	//----- nvinfo : EIATTR_SW_WAR
	.align		4
.L_31:
        /*0030*/ 	.byte	0x04, 0x36
        /*0032*/ 	.short	(.L_33 - .L_32)
.L_32:
        /*0034*/ 	.word	0x00000008
.L_33:


//--------------------- .nv.callgraph             --------------------------
	.section	.nv.callgraph,"",@"SHT_CUDA_CALLGRAPH"
	.align	4
	.sectionentsize	8
	.align		4
        /*0000*/ 	.word	0x00000000
	.align		4
        /*0004*/ 	.word	0xffffffff
	.align		4
        /*0008*/ 	.word	index@(_Z14grid_block_Idxv)
	.align		4
        /*000c*/ 	.word	index@(vprintf)
	.align		4
        /*0010*/ 	.word	index@(_Z11printf_basev)
	.align		4
        /*0014*/ 	.word	index@(vprintf)
	.align		4
        /*0018*/ 	.word	0x00000000
	.align		4
        /*001c*/ 	.word	0xfffffffe
	.align		4
        /*0020*/ 	.word	0x00000000
	.align		4
        /*0024*/ 	.word	0xfffffffd
	.align		4
        /*0028*/ 	.word	0x00000000
	.align		4
        /*002c*/ 	.word	0xfffffffc


//--------------------- .nv.constant4             --------------------------
	.section	.nv.constant4,"a",@progbits
	.align	8
	.align		8
.nv.constant4:
        /*0000*/ 	.dword	vprintf
	.align		8
        /*0008*/ 	.dword	$str
	.align		8
        /*0010*/ 	.dword	$str$1


//--------------------- .text._Z14grid_block_Idxv --------------------------
	.section	.text._Z14grid_block_Idxv,"ax",@progbits
	.align	128
        .global         _Z14grid_block_Idxv
        .type           _Z14grid_block_Idxv,@function
        .size           _Z14grid_block_Idxv,(.L_x_4 - _Z14grid_block_Idxv)
        .other          _Z14grid_block_Idxv,@"STO_CUDA_ENTRY STV_DEFAULT"
_Z14grid_block_Idxv:
.text._Z14grid_block_Idxv:
[----:B------:R-:W0:Y:S01]  /*0000*/  LDC R1, c[0x0][0x37c] ;  /* 0x0000df00ff017b82 */ /* 0x000e220000000800 */
[----:B------:R-:W1:Y:S01]  /*0010*/  S2R R8, SR_CTAID.X ;  /* 0x0000000000087919 */ /* 0x000e620000002500 */
[----:B0-----:R-:W-:Y:S01]  /*0020*/  VIADD R1, R1, 0xfffffff0 ;  /* 0xfffffff001017836 */ /* 0x001fe20000000000 */
[----:B------:R-:W-:Y:S01]  /*0030*/  MOV R0, 0x0 ;  /* 0x0000000000007802 */ /* 0x000fe20000000f00 */
[----:B------:R-:W0:Y:S01]  /*0040*/  LDCU UR4, c[0x0][0x2f8] ;  /* 0x00005f00ff0477ac */ /* 0x000e220008000800 */
[----:B------:R-:W1:Y:S03]  /*0050*/  S2R R9, SR_CTAID.Y ;  /* 0x0000000000097919 */ /* 0x000e660000002600 */
[----:B------:R2:W3:Y:S01]  /*0060*/  LDC.64 R2, c[0x4][R0] ;  /* 0x0100000000027b82 */ /* 0x0004e20000000a00 */
[----:B------:R-:W4:Y:S01]  /*0070*/  LDCU.64 UR6, c[0x4][0x10] ;  /* 0x01000200ff0677ac */ /* 0x000f220008000a00 */
[----:B------:R-:W1:Y:S01]  /*0080*/  S2R R10, SR_TID.X ;  /* 0x00000000000a7919 */ /* 0x000e620000002100 */
[----:B------:R-:W5:Y:S01]  /*0090*/  LDCU UR5, c[0x0][0x2fc] ;  /* 0x00005f80ff0577ac */ /* 0x000f620008000800 */
[----:B------:R-:W1:Y:S01]  /*00a0*/  S2R R11, SR_TID.Y ;  /* 0x00000000000b7919 */ /* 0x000e620000002200 */
[----:B0-----:R-:W-:Y:S01]  /*00b0*/  IADD3 R6, P0, PT, R1, UR4, RZ ;  /* 0x0000000401067c10 */ /* 0x001fe2000ff1e0ff */
[----:B----4-:R-:W-:Y:S01]  /*00c0*/  IMAD.U32 R4, RZ, RZ, UR6 ;  /* 0x00000006ff047e24 */ /* 0x010fe2000f8e00ff */
[----:B------:R-:W-:-:S03]  /*00d0*/  MOV R5, UR7 ;  /* 0x0000000700057c02 */ /* 0x000fc60008000f00 */
[----:B-----5:R-:W-:Y:S01]  /*00e0*/  IMAD.X R7, RZ, RZ, UR5, P0 ;  /* 0x00000005ff077e24 */ /* 0x020fe200080e06ff */
[----:B-1----:R2:W-:Y:S07]  /*00f0*/  STL.128 [R1], R8 ;  /* 0x0000000801007387 */ /* 0x0025ee0000100c00 */
[----:B------:R-:W-:-:S07]  /*0100*/  LEPC R20, `(.L_x_0) ;  /* 0x000000001014794e */ /* 0x000fce0000000000 */
[----:B--23--:R-:W-:Y:S05]  /*0110*/  CALL.ABS.NOINC R2 ;  /* 0x0000000002007343 */ /* 0x00cfea0003c00000 */
.L_x_0:
[----:B------:R-:W-:Y:S05]  /*0120*/  EXIT ;  /* 0x000000000000794d */ /* 0x000fea0003800000 */
.L_x_1:
[----:B------:R-:W-:-:S00]  /*0130*/  BRA `(.L_x_1) ;  /* 0xfffffffc00fc7947 */ /* 0x000fc0000383ffff */
[----:B------:R-:W-:-:S00]  /*0140*/  NOP ;  /* 0x0000000000007918 */ /* 0x000fc00000000000 */
        /* <DEDUP_REMOVED lines=11> */
.L_x_4:


//--------------------- .text._Z11printf_basev    --------------------------
	.section	.text._Z11printf_basev,"ax",@progbits
	.align	128
        .global         _Z11printf_basev
        .type           _Z11printf_basev,@function
        .size           _Z11printf_basev,(.L_x_5 - _Z11printf_basev)
        .other          _Z11printf_basev,@"STO_CUDA_ENTRY STV_DEFAULT"
_Z11printf_basev:
.text._Z11printf_basev:
[----:B------:R-:W0:Y:S01]  /*0000*/  LDC R1, c[0x0][0x37c] ;  /* 0x0000df00ff017b82 */ /* 0x000e220000000800 */
[----:B------:R-:W-:Y:S01]  /*0010*/  MOV R0, 0x0 ;  /* 0x0000000000007802 */ /* 0x000fe20000000f00 */
[----:B------:R-:W1:Y:S01]  /*0020*/  LDCU.64 UR4, c[0x4][0x8] ;  /* 0x01000100ff0477ac */ /* 0x000e620008000a00 */
[----:B------:R-:W-:-:S05]  /*0030*/  CS2R R6, SRZ ;  /* 0x0000000000067805 */ /* 0x000fca000001ff00 */
[----:B------:R2:W3:Y:S01]  /*0040*/  LDC.64 R2, c[0x4][R0] ;  /* 0x0100000000027b82 */ /* 0x0004e20000000a00 */
[----:B-1----:R-:W-:Y:S02]  /*0050*/  IMAD.U32 R4, RZ, RZ, UR4 ;  /* 0x00000004ff047e24 */ /* 0x002fe4000f8e00ff */
[----:B--2---:R-:W-:-:S07]  /*0060*/  IMAD.U32 R5, RZ, RZ, UR5 ;  /* 0x00000005ff057e24 */ /* 0x004fce000f8e00ff */
[----:B------:R-:W-:-:S07]  /*0070*/  LEPC R20, `(.L_x_2) ;  /* 0x000000001014794e */ /* 0x000fce0000000000 */
[----:B0--3--:R-:W-:Y:S05]  /*0080*/  CALL.ABS.NOINC R2 ;  /* 0x0000000002007343 */ /* 0x009fea0003c00000 */
.L_x_2:
[----:B------:R-:W-:Y:S05]  /*0090*/  EXIT ;  /* 0x000000000000794d */ /* 0x000fea0003800000 */
.L_x_3:
        /* <DEDUP_REMOVED lines=14> */
.L_x_5:


//--------------------- .nv.global.init           --------------------------
	.section	.nv.global.init,"aw",@progbits
.nv.global.init:
	.type		$str,@object
	.size		$str,($str$1 - $str)
$str:
        /*0000*/ 	.byte	0x68, 0x65, 0x6c, 0x6c, 0x6f, 0x0a, 0x00
	.type		$str$1,@object
	.size		$str$1,(.L_1 - $str$1)
$str$1:
        /*0007*/ 	.byte	0x62, 0x6c, 0x6f, 0x63, 0x6b, 0x49, 0x64, 0x78, 0x2e, 0x78, 0x3d, 0x25, 0x64, 0x20, 0x62, 0x6c
        /*0017*/ 	.byte	0x6f, 0x63, 0x6b, 0x49, 0x64, 0x78, 0x2e, 0x79, 0x3d, 0x25, 0x64, 0x20, 0x74, 0x68, 0x72, 0x65
        /*0027*/ 	.byte	0x61, 0x64, 0x49, 0x64, 0x78, 0x2e, 0x78, 0x3d, 0x25, 0x64, 0x20, 0x74, 0x68, 0x72, 0x65, 0x61
        /*0037*/ 	.byte	0x64, 0x49, 0x64, 0x78, 0x2e, 0x79, 0x3d, 0x25, 0x64, 0x20, 0x6b, 0x65, 0x72, 0x6e, 0x65, 0x6c
        /*0047*/ 	.byte	0x20, 0x70, 0x72, 0x69, 0x6e, 0x74, 0x20, 0x74, 0x65, 0x73, 0x74, 0x0a, 0x00
.L_1:


//--------------------- .nv.shared.reserved.0     --------------------------
	.section	.nv.shared.reserved.0,"aw",@nobits
	.weak		__nv_reservedSMEM_offset_0_alias
	.size		__nv_reservedSMEM_offset_0_alias, 0, 64
	.other		__nv_reservedSMEM_offset_0_alias,@"STO_CUDA_RESERVED_SHARED STV_DEFAULT"
__nv_reservedSMEM_offset_0_alias:
	.zero		0
	.zero		64


//--------------------- .nv.constant0._Z14grid_block_Idxv --------------------------
	.section	.nv.constant0._Z14grid_block_Idxv,"a",@progbits
	.sectionflags	@""
	.align	4
.nv.constant0._Z14grid_block_Idxv:
	.zero		896


//--------------------- .nv.constant0._Z11printf_basev --------------------------
	.section	.nv.constant0._Z11printf_basev,"a",@progbits
	.sectionflags	@""
	.align	4
.nv.constant0._Z11printf_basev:
	.zero		896


//--------------------- SYMBOLS --------------------------

	.type		.nv.reservedSmem.offset0,@object
	.size		.nv.reservedSmem.offset0,0x4
	.type		vprintf,@function
